//
// Generated by NVIDIA NVVM Compiler
//
// Compiler Build ID: CL-36424714
// Cuda compilation tools, release 13.0, V13.0.88
// Based on NVVM 20.0.0
//

.version 9.0
.target sm_100
.address_size 64

	// .globl	_Z10dotProductPfS_S_i
// _ZZ10dotProductPfS_S_iE5cache has been demoted

.visible .entry _Z10dotProductPfS_S_i(
	.param .u64 .ptr .align 1 _Z10dotProductPfS_S_i_param_0,
	.param .u64 .ptr .align 1 _Z10dotProductPfS_S_i_param_1,
	.param .u64 .ptr .align 1 _Z10dotProductPfS_S_i_param_2,
	.param .u32 _Z10dotProductPfS_S_i_param_3
)
{
	.reg .pred 	%p<6>;
	.reg .b32 	%r<19>;
	.reg .b32 	%f<5>;
	.reg .b64 	%rd<12>;
	// demoted variable
	.shared .align 4 .b8 _ZZ10dotProductPfS_S_iE5cache[4096];
	ld.param.u64 	%rd1, [_Z10dotProductPfS_S_i_param_0];
	ld.param.u64 	%rd2, [_Z10dotProductPfS_S_i_param_1];
	ld.param.u64 	%rd3, [_Z10dotProductPfS_S_i_param_2];
	ld.param.u32 	%r8, [_Z10dotProductPfS_S_i_param_3];
	mov.u32 	%r1, %ctaid.x;
	mov.u32 	%r18, %ntid.x;
	mov.u32 	%r3, %tid.x;
	mad.lo.s32 	%r4, %r1, %r18, %r3;
	setp.ge.s32 	%p1, %r4, %r8;
	shl.b32 	%r9, %r3, 2;
	mov.u32 	%r10, _ZZ10dotProductPfS_S_iE5cache;
	add.s32 	%r5, %r10, %r9;
	@%p1 bra 	$L__BB0_2;
	cvta.to.global.u64 	%rd4, %rd1;
	cvta.to.global.u64 	%rd5, %rd2;
	mul.wide.s32 	%rd6, %r4, 4;
	add.s64 	%rd7, %rd4, %rd6;
	ld.global.f32 	%f1, [%rd7];
	add.s64 	%rd8, %rd5, %rd6;
	ld.global.f32 	%f2, [%rd8];
	mul.f32 	%f3, %f1, %f2;
	cvt.rzi.s32.f32 	%r11, %f3;
	st.shared.u32 	[%r5], %r11;
$L__BB0_2:
	bar.sync 	0;
	setp.lt.u32 	%p2, %r18, 2;
	@%p2 bra 	$L__BB0_6;
$L__BB0_3:
	shr.u32 	%r7, %r18, 1;
	setp.ge.u32 	%p3, %r3, %r7;
	@%p3 bra 	$L__BB0_5;
	shl.b32 	%r12, %r7, 2;
	add.s32 	%r13, %r5, %r12;
	ld.shared.u32 	%r14, [%r13];
	ld.shared.u32 	%r15, [%r5];
	add.s32 	%r16, %r15, %r14;
	st.shared.u32 	[%r5], %r16;
$L__BB0_5:
	bar.sync 	0;
	setp.gt.u32 	%p4, %r18, 3;
	mov.u32 	%r18, %r7;
	@%p4 bra 	$L__BB0_3;
$L__BB0_6:
	setp.ne.s32 	%p5, %r3, 0;
	@%p5 bra 	$L__BB0_8;
	ld.shared.u32 	%r17, [_ZZ10dotProductPfS_S_iE5cache];
	cvt.rn.f32.s32 	%f4, %r17;
	cvta.to.global.u64 	%rd9, %rd3;
	mul.wide.u32 	%rd10, %r1, 4;
	add.s64 	%rd11, %rd9, %rd10;
	st.global.f32 	[%rd11], %f4;
$L__BB0_8:
	ret;

}


// ===== COMPILED SASS (sm_100) =====

	.target	sm_100

	.elftype	@"ET_EXEC"


//--------------------- .note.nv.tkinfo           --------------------------
	.section	.note.nv.tkinfo,"",@"SHT_NOTE"
	.sectionflags	@"SHF_NOTE_NV_TKINFO"
	.tkinfo
        /*0018*/ 	.word	0x00000002
        /*0030*/ 	.string	""
        /*0030*/ 	.string	"ptxas"
        /*0030*/ 	.string	"Cuda compilation tools, release 13.0, V13.0.88"
        /*0030*/ 	.string	"Build cuda_13.0.r13.0/compiler.36424714_0"
        /*0030*/ 	.string	"-arch sm_100 -m 64 "



//--------------------- .note.nv.cuinfo           --------------------------
	.section	.note.nv.cuinfo,"",@"SHT_NOTE"
	.sectionflags	@"SHF_NOTE_NV_CUINFO"
        /*0018*/ 	.short	0x0002
        /*001a*/ 	.short	0x0064
        /*001c*/ 	.short	0x0082
	.zero		2


//--------------------- .nv.info                  --------------------------
	.section	.nv.info,"",@"SHT_CUDA_INFO"
	.align	4


	//----- nvinfo : EIATTR_REGCOUNT
	.align		4
        /*0000*/ 	.byte	0x04, 0x2f
        /*0002*/ 	.short	(.L_1 - .L_0)
	.align		4
.L_0:
        /*0004*/ 	.word	index@(_Z10dotProductPfS_S_i)
        /*0008*/ 	.word	0x0000000c


	//----- nvinfo : EIATTR_FRAME_SIZE
	.align		4
.L_1:
        /*000c*/ 	.byte	0x04, 0x11
        /*000e*/ 	.short	(.L_3 - .L_2)
	.align		4
.L_2:
        /*0010*/ 	.word	index@(_Z10dotProductPfS_S_i)
        /*0014*/ 	.word	0x00000000


	//----- nvinfo : EIATTR_MIN_STACK_SIZE
	.align		4
.L_3:
        /*0018*/ 	.byte	0x04, 0x12
        /*001a*/ 	.short	(.L_5 - .L_4)
	.align		4
.L_4:
        /*001c*/ 	.word	index@(_Z10dotProductPfS_S_i)
        /*0020*/ 	.word	0x00000000
.L_5:


//--------------------- .nv.compat                --------------------------
	.section	.nv.compat,"",@"SHT_CUDA_COMPAT_INFO"
	.align	4
        /*0000*/ 	.byte	0x02, 0x09, 0x00, 0x00, 0x02, 0x02, 0x01, 0x00, 0x02, 0x05, 0x05, 0x00, 0x03, 0x07, 0x01, 0x01
        /*0010*/ 	.byte	0x02, 0x03, 0x00, 0x00, 0x02, 0x06, 0x01, 0x00, 0x04, 0x0b, 0x08, 0x00, 0x09, 0x00, 0x00, 0x00
        /*0020*/ 	.byte	0x00, 0x00, 0x00, 0x00


//--------------------- .nv.info._Z10dotProductPfS_S_i --------------------------
	.section	.nv.info._Z10dotProductPfS_S_i,"",@"SHT_CUDA_INFO"
	.sectionflags	@""
	.align	4


	//----- nvinfo : EIATTR_CUDA_API_VERSION
	.align		4
        /*0000*/ 	.byte	0x04, 0x37
        /*0002*/ 	.short	(.L_7 - .L_6)
.L_6:
        /*0004*/ 	.word	0x00000082


	//----- nvinfo : EIATTR_KPARAM_INFO
	.align		4
.L_7:
        /*0008*/ 	.byte	0x04, 0x17
        /*000a*/ 	.short	(.L_9 - .L_8)
.L_8:
        /*000c*/ 	.word	0x00000000
        /*0010*/ 	.short	0x0003
        /*0012*/ 	.short	0x0018
        /*0014*/ 	.byte	0x00, 0xf0, 0x11, 0x00


	//----- nvinfo : EIATTR_KPARAM_INFO
	.align		4
.L_9:
        /*0018*/ 	.byte	0x04, 0x17
        /*001a*/ 	.short	(.L_11 - .L_10)
.L_10:
        /*001c*/ 	.word	0x00000000
        /*0020*/ 	.short	0x0002
        /*0022*/ 	.short	0x0010
        /*0024*/ 	.byte	0x00, 0xf5, 0x21, 0x00


	//----- nvinfo : EIATTR_KPARAM_INFO
	.align		4
.L_11:
        /*0028*/ 	.byte	0x04, 0x17
        /*002a*/ 	.short	(.L_13 - .L_12)
.L_12:
        /*002c*/ 	.word	0x00000000
        /*0030*/ 	.short	0x0001
        /*0032*/ 	.short	0x0008
        /*0034*/ 	.byte	0x00, 0xf5, 0x21, 0x00


	//----- nvinfo : EIATTR_KPARAM_INFO
	.align		4
.L_13:
        /*0038*/ 	.byte	0x04, 0x17
        /*003a*/ 	.short	(.L_15 - .L_14)
.L_14:
        /*003c*/ 	.word	0x00000000
        /*0040*/ 	.short	0x0000
        /*0042*/ 	.short	0x0000
        /*0044*/ 	.byte	0x00, 0xf5, 0x21, 0x00


	//----- nvinfo : EIATTR_SPARSE_MMA_MASK
	.align		4
.L_15:
        /*0048*/ 	.byte	0x03, 0x50
        /*004a*/ 	.short	0x0000


	//----- nvinfo : EIATTR_MAXREG_COUNT
	.align		4
        /*004c*/ 	.byte	0x03, 0x1b
        /*004e*/ 	.short	0x00ff


	//----- nvinfo : EIATTR_NUM_BARRIERS
	.align		4
        /*0050*/ 	.byte	0x02, 0x4c
        /*0052*/ 	.byte	0x01
	.zero		1


	//----- nvinfo : EIATTR_MERCURY_ISA_VERSION
	.align		4
        /*0054*/ 	.byte	0x03, 0x5f
        /*0056*/ 	.short	0x0101


	//----- nvinfo : EIATTR_VRC_CTA_INIT_COUNT
	.align		4
        /*0058*/ 	.byte	0x02, 0x4a
	.zero		1
	.zero		1


	//----- nvinfo : EIATTR_EXIT_INSTR_OFFSETS
	.align		4
        /*005c*/ 	.byte	0x04, 0x1c
        /*005e*/ 	.short	(.L_17 - .L_16)


	//   ....[0]....
.L_16:
        /*0060*/ 	.word	0x00000250


	//   ....[1]....
        /*0064*/ 	.word	0x000002e0


	//----- nvinfo : EIATTR_CBANK_PARAM_SIZE
	.align		4
.L_17:
        /*0068*/ 	.byte	0x03, 0x19
        /*006a*/ 	.short	0x001c


	//----- nvinfo : EIATTR_PARAM_CBANK
	.align		4
        /*006c*/ 	.byte	0x04, 0x0a
        /*006e*/ 	.short	(.L_19 - .L_18)
	.align		4
.L_18:
        /*0070*/ 	.word	index@(.nv.constant0._Z10dotProductPfS_S_i)
        /*0074*/ 	.short	0x0380
        /*0076*/ 	.short	0x001c


	//----- nvinfo : EIATTR_SW_WAR
	.align		4
.L_19:
        /*0078*/ 	.byte	0x04, 0x36
        /*007a*/ 	.short	(.L_21 - .L_20)
.L_20:
        /*007c*/ 	.word	0x00000008
.L_21:


//--------------------- .nv.callgraph             --------------------------
	.section	.nv.callgraph,"",@"SHT_CUDA_CALLGRAPH"
	.align	4
	.sectionentsize	8
	.align		4
        /*0000*/ 	.word	0x00000000
	.align		4
        /*0004*/ 	.word	0xffffffff
	.align		4
        /*0008*/ 	.word	0x00000000
	.align		4
        /*000c*/ 	.word	0xfffffffe
	.align		4
        /*0010*/ 	.word	0x00000000
	.align		4
        /*0014*/ 	.word	0xfffffffd
	.align		4
        /*0018*/ 	.word	0x00000000
	.align		4
        /*001c*/ 	.word	0xfffffffc


//--------------------- .text._Z10dotProductPfS_S_i --------------------------
	.section	.text._Z10dotProductPfS_S_i,"ax",@progbits
	.align	128
        .global         _Z10dotProductPfS_S_i
        .type           _Z10dotProductPfS_S_i,@function
        .size           _Z10dotProductPfS_S_i,(.L_x_3 - _Z10dotProductPfS_S_i)
        .other          _Z10dotProductPfS_S_i,@"STO_CUDA_ENTRY STV_DEFAULT"
_Z10dotProductPfS_S_i:
.text._Z10dotProductPfS_S_i:
[----:B------:R-:W-:Y:S01]  /*0000*/  LDC R1, c[0x0][0x37c] ;  /* 0x0000df00ff017b82 */ /* 0x000fe20000000800 */
[----:B------:R-:W0:Y:S01]  /*0010*/  S2R R9, SR_CTAID.X ;  /* 0x0000000000097919 */ /* 0x000e220000002500 */
[----:B------:R-:W0:Y:S06]  /*0020*/  LDCU UR8, c[0x0][0x360] ;  /* 0x00006c00ff0877ac */ /* 0x000e2c0008000800 */
[----:B------:R-:W1:Y:S01]  /*0030*/  LDC.64 R2, c[0x0][0x380] ;  /* 0x0000e000ff027b82 */ /* 0x000e620000000a00 */
[----:B------:R-:W0:Y:S01]  /*0040*/  S2R R8, SR_TID.X ;  /* 0x0000000000087919 */ /* 0x000e220000002100 */
[----:B------:R-:W2:Y:S01]  /*0050*/  LDCU UR4, c[0x0][0x398] ;  /* 0x00007300ff0477ac */ /* 0x000ea20008000800 */
[----:B------:R-:W3:Y:S05]  /*0060*/  LDCU.64 UR6, c[0x0][0x358] ;  /* 0x00006b00ff0677ac */ /* 0x000eea0008000a00 */
[----:B------:R-:W4:Y:S01]  /*0070*/  LDC.64 R4, c[0x0][0x388] ;  /* 0x0000e200ff047b82 */ /* 0x000f220000000a00 */
[----:B0-----:R-:W-:-:S05]  /*0080*/  IMAD R7, R9, UR8, R8 ;  /* 0x0000000809077c24 */ /* 0x001fca000f8e0208 */
[----:B--2---:R-:W-:-:S13]  /*0090*/  ISETP.GE.AND P1, PT, R7, UR4, PT ;  /* 0x0000000407007c0c */ /* 0x004fda000bf26270 */
[----:B-1----:R-:W-:-:S04]  /*00a0*/  @!P1 IMAD.WIDE R2, R7, 0x4, R2 ;  /* 0x0000000407029825 */ /* 0x002fc800078e0202 */
[----:B----4-:R-:W-:Y:S02]  /*00b0*/  @!P1 IMAD.WIDE R4, R7, 0x4, R4 ;  /* 0x0000000407049825 */ /* 0x010fe400078e0204 */
[----:B---3--:R-:W2:Y:S04]  /*00c0*/  @!P1 LDG.E R2, desc[UR6][R2.64] ;  /* 0x0000000602029981 */ /* 0x008ea8000c1e1900 */
[----:B------:R-:W2:Y:S01]  /*00d0*/  @!P1 LDG.E R5, desc[UR6][R4.64] ;  /* 0x0000000604059981 */ /* 0x000ea2000c1e1900 */
[----:B------:R-:W0:Y:S01]  /*00e0*/  S2UR UR5, SR_CgaCtaId ;  /* 0x00000000000579c3 */ /* 0x000e220000008800 */
[----:B------:R-:W-:Y:S01]  /*00f0*/  IMAD.U32 R6, RZ, RZ, UR8 ;  /* 0x00000008ff067e24 */ /* 0x000fe2000f8e00ff */
[----:B------:R-:W-:Y:S01]  /*0100*/  UMOV UR4, 0x400 ;  /* 0x0000040000047882 */ /* 0x000fe20000000000 */
[----:B------:R-:W-:-:S03]  /*0110*/  ISETP.NE.AND P0, PT, R8, RZ, PT ;  /* 0x000000ff0800720c */ /* 0x000fc60003f05270 */
[----:B------:R-:W-:Y:S01]  /*0120*/  ISETP.GE.U32.AND P2, PT, R6, 0x2, PT ;  /* 0x000000020600780c */ /* 0x000fe20003f46070 */
[----:B0-----:R-:W-:-:S06]  /*0130*/  ULEA UR4, UR5, UR4, 0x18 ;  /* 0x0000000405047291 */ /* 0x001fcc000f8ec0ff */
[----:B------:R-:W-:Y:S01]  /*0140*/  LEA R0, R8, UR4, 0x2 ;  /* 0x0000000408007c11 */ /* 0x000fe2000f8e10ff */
[----:B--2---:R-:W-:-:S06]  /*0150*/  @!P1 FMUL R7, R2, R5 ;  /* 0x0000000502079220 */ /* 0x004fcc0000400000 */
[----:B------:R-:W0:Y:S02]  /*0160*/  @!P1 F2I.TRUNC.NTZ R7, R7 ;  /* 0x0000000700079305 */ /* 0x000e24000020f100 */
[----:B0-----:R0:W-:Y:S01]  /*0170*/  @!P1 STS [R0], R7 ;  /* 0x0000000700009388 */ /* 0x0011e20000000800 */
[----:B------:R-:W-:Y:S06]  /*0180*/  BAR.SYNC.DEFER_BLOCKING 0x0 ;  /* 0x0000000000007b1d */ /* 0x000fec0000010000 */
[----:B------:R-:W-:Y:S05]  /*0190*/  @!P2 BRA `(.L_x_0) ;  /* 0x00000000002ca947 */ /* 0x000fea0003800000 */
.L_x_1:
[----:B------:R-:W-:-:S04]  /*01a0*/  SHF.R.U32.HI R5, RZ, 0x1, R6 ;  /* 0x00000001ff057819 */ /* 0x000fc80000011606 */
[----:B------:R-:W-:-:S13]  /*01b0*/  ISETP.GE.U32.AND P1, PT, R8, R5, PT ;  /* 0x000000050800720c */ /* 0x000fda0003f26070 */
[----:B------:R-:W-:Y:S01]  /*01c0*/  @!P1 IMAD R2, R5, 0x4, R0 ;  /* 0x0000000405029824 */ /* 0x000fe200078e0200 */
[----:B------:R-:W-:Y:S05]  /*01d0*/  @!P1 LDS R3, [R0] ;  /* 0x0000000000039984 */ /* 0x000fea0000000800 */
[----:B------:R-:W1:Y:S02]  /*01e0*/  @!P1 LDS R2, [R2] ;  /* 0x0000000002029984 */ /* 0x000e640000000800 */
[----:B-1----:R-:W-:-:S05]  /*01f0*/  @!P1 IADD3 R3, PT, PT, R2, R3, RZ ;  /* 0x0000000302039210 */ /* 0x002fca0007ffe0ff */
[----:B------:R1:W-:Y:S01]  /*0200*/  @!P1 STS [R0], R3 ;  /* 0x0000000300009388 */ /* 0x0003e20000000800 */
[----:B------:R-:W-:Y:S01]  /*0210*/  BAR.SYNC.DEFER_BLOCKING 0x0 ;  /* 0x0000000000007b1d */ /* 0x000fe20000010000 */
[----:B------:R-:W-:Y:S01]  /*0220*/  ISETP.GT.U32.AND P1, PT, R6, 0x3, PT ;  /* 0x000000030600780c */ /* 0x000fe20003f24070 */
[----:B------:R-:W-:-:S12]  /*0230*/  IMAD.MOV.U32 R6, RZ, RZ, R5 ;  /* 0x000000ffff067224 */ /* 0x000fd800078e0005 */
[----:B-1----:R-:W-:Y:S05]  /*0240*/  @P1 BRA `(.L_x_1) ;  /* 0xfffffffc00d41947 */ /* 0x002fea000383ffff */
.L_x_0:
[----:B------:R-:W-:Y:S05]  /*0250*/  @P0 EXIT ;  /* 0x000000000000094d */ /* 0x000fea0003800000 */
[----:B------:R-:W1:Y:S01]  /*0260*/  S2UR UR5, SR_CgaCtaId ;  /* 0x00000000000579c3 */ /* 0x000e620000008800 */
[----:B------:R-:W-:-:S07]  /*0270*/  UMOV UR4, 0x400 ;  /* 0x0000040000047882 */ /* 0x000fce0000000000 */
[----:B------:R-:W2:Y:S01]  /*0280*/  LDC.64 R2, c[0x0][0x390] ;  /* 0x0000e400ff027b82 */ /* 0x000ea20000000a00 */
[----:B-1----:R-:W-:Y:S01]  /*0290*/  ULEA UR4, UR5, UR4, 0x18 ;  /* 0x0000000405047291 */ /* 0x002fe2000f8ec0ff */
[----:B--2---:R-:W-:-:S08]  /*02a0*/  IMAD.WIDE.U32 R2, R9, 0x4, R2 ;  /* 0x0000000409027825 */ /* 0x004fd000078e0002 */
[----:B0-----:R-:W0:Y:S02]  /*02b0*/  LDS R0, [UR4] ;  /* 0x00000004ff007984 */ /* 0x001e240008000800 */
[----:B0-----:R-:W-:-:S05]  /*02c0*/  I2FP.F32.S32 R5, R0 ;  /* 0x0000000000057245 */ /* 0x001fca0000201400 */
[----:B------:R-:W-:Y:S01]  /*02d0*/  STG.E desc[UR6][R2.64], R5 ;  /* 0x0000000502007986 */ /* 0x000fe2000c101906 */
[----:B------:R-:W-:Y:S05]  /*02e0*/  EXIT ;  /* 0x000000000000794d */ /* 0x000fea0003800000 */
.L_x_2:
[----:B------:R-:W-:-:S00]  /*02f0*/  BRA `(.L_x_2) ;  /* 0xfffffffc00fc7947 */ /* 0x000fc0000383ffff */
[----:B------:R-:W-:-:S00]  /*0300*/  NOP ;  /* 0x0000000000007918 */ /* 0x000fc00000000000 */
[----:B------:R-:W-:-:S00]  /*0310*/  NOP ;  /* 0x0000000000007918 */ /* 0x000fc00000000000 */
[----:B------:R-:W-:-:S00]  /*0320*/  NOP ;  /* 0x0000000000007918 */ /* 0x000fc00000000000 */
[----:B------:R-:W-:-:S00]  /*0330*/  NOP ;  /* 0x0000000000007918 */ /* 0x000fc00000000000 */
[----:B------:R-:W-:-:S00]  /*0340*/  NOP ;  /* 0x0000000000007918 */ /* 0x000fc00000000000 */
[----:B------:R-:W-:-:S00]  /*0350*/  NOP ;  /* 0x0000000000007918 */ /* 0x000fc00000000000 */
[----:B------:R-:W-:-:S00]  /*0360*/  NOP ;  /* 0x0000000000007918 */ /* 0x000fc00000000000 */
[----:B------:R-:W-:-:S00]  /*0370*/  NOP ;  /* 0x0000000000007918 */ /* 0x000fc00000000000 */
.L_x_3:


//--------------------- .nv.shared._Z10dotProductPfS_S_i --------------------------
	.section	.nv.shared._Z10dotProductPfS_S_i,"aw",@nobits
	.sectionflags	@""
	.align	4
.nv.shared._Z10dotProductPfS_S_i:
	.zero		5120


//--------------------- .nv.shared.reserved.0     --------------------------
	.section	.nv.shared.reserved.0,"aw",@nobits
	.weak		__nv_reservedSMEM_offset_0_alias
	.size		__nv_reservedSMEM_offset_0_alias, 0, 64
	.other		__nv_reservedSMEM_offset_0_alias,@"STO_CUDA_RESERVED_SHARED STV_DEFAULT"
__nv_reservedSMEM_offset_0_alias:
	.zero		0
	.zero		64


//--------------------- .nv.constant0._Z10dotProductPfS_S_i --------------------------
	.section	.nv.constant0._Z10dotProductPfS_S_i,"a",@progbits
	.sectionflags	@""
	.align	4
.nv.constant0._Z10dotProductPfS_S_i:
	.zero		924


//--------------------- SYMBOLS --------------------------

	.type		.nv.reservedSmem.offset0,@object
	.size		.nv.reservedSmem.offset0,0x4
	.type		.nv.reservedSmem.cap,@object
	.size		.nv.reservedSmem.cap,0x4
